	.headerflags	@"EF_CUDA_TEXMODE_UNIFIED EF_CUDA_64BIT_ADDRESS EF_CUDA_ACCELERATORS EF_CUDA_SM90 EF_CUDA_VIRTUAL_SM(EF_CUDA_SM90)"
	.elftype	@"ET_EXEC"


//--------------------- .nv.info                  --------------------------
	.section	.nv.info,"",@"SHT_CUDA_INFO"
	.align	4


	//----- nvinfo : EIATTR_REGCOUNT
	.align		4
        /*0000*/ 	.byte	0x04, 0x2f
        /*0002*/ 	.short	(.L_3 - .L_2)
	.align		4
.L_2:
        /*0004*/ 	.word	index@(triton_poi_fused__native_batch_norm_legit_no_training_relu_7)
        /*0008*/ 	.word	0x00000026


	//----- nvinfo : EIATTR_MIN_STACK_SIZE
	.align		4
.L_3:
        /*000c*/ 	.byte	0x04, 0x12
        /*000e*/ 	.short	(.L_5 - .L_4)
	.align		4
.L_4:
        /*0010*/ 	.word	index@(triton_poi_fused__native_batch_norm_legit_no_training_relu_7)
        /*0014*/ 	.word	0x00000000


	//----- nvinfo : EIATTR_FRAME_SIZE
	.align		4
.L_5:
        /*0018*/ 	.byte	0x04, 0x11
        /*001a*/ 	.short	(.L_7 - .L_6)
	.align		4
.L_6:
        /*001c*/ 	.word	index@(triton_poi_fused__native_batch_norm_legit_no_training_relu_7)
        /*0020*/ 	.word	0x00000000


	//----- nvinfo : EIATTR_MIN_STACK_SIZE
	.align		4
.L_7:
        /*0024*/ 	.byte	0x04, 0x12
        /*0026*/ 	.short	(.L_9 - .L_8)
	.align		4
.L_8:
        /*0028*/ 	.word	index@(triton_poi_fused__native_batch_norm_legit_no_training_relu_7)
        /*002c*/ 	.word	0x00000000
.L_9:


//--------------------- .nv.info.triton_poi_fused__native_batch_norm_legit_no_training_relu_7 --------------------------
	.section	.nv.info.triton_poi_fused__native_batch_norm_legit_no_training_relu_7,"",@"SHT_CUDA_INFO"
	.sectionflags	@""
	.align	4


	//----- nvinfo : EIATTR_CUDA_API_VERSION
	.align		4
        /*0000*/ 	.byte	0x04, 0x37
        /*0002*/ 	.short	(.L_11 - .L_10)
.L_10:
        /*0004*/ 	.word	0x0000007c


	//----- nvinfo : EIATTR_KPARAM_INFO
	.align		4
.L_11:
        /*0008*/ 	.byte	0x04, 0x17
        /*000a*/ 	.short	(.L_13 - .L_12)
.L_12:
        /*000c*/ 	.word	0x00000000
        /*0010*/ 	.short	0x0007
        /*0012*/ 	.short	0x0034
        /*0014*/ 	.byte	0x00, 0xf0, 0x11, 0x00


	//----- nvinfo : EIATTR_KPARAM_INFO
	.align		4
.L_13:
        /*0018*/ 	.byte	0x04, 0x17
        /*001a*/ 	.short	(.L_15 - .L_14)
.L_14:
        /*001c*/ 	.word	0x00000000
        /*0020*/ 	.short	0x0006
        /*0022*/ 	.short	0x0030
        /*0024*/ 	.byte	0x00, 0xf0, 0x11, 0x00


	//----- nvinfo : EIATTR_KPARAM_INFO
	.align		4
.L_15:
        /*0028*/ 	.byte	0x04, 0x17
        /*002a*/ 	.short	(.L_17 - .L_16)
.L_16:
        /*002c*/ 	.word	0x00000000
        /*0030*/ 	.short	0x0005
        /*0032*/ 	.short	0x0028
        /*0034*/ 	.byte	0x00, 0xf4, 0x21, 0x00


	//----- nvinfo : EIATTR_KPARAM_INFO
	.align		4
.L_17:
        /*0038*/ 	.byte	0x04, 0x17
        /*003a*/ 	.short	(.L_19 - .L_18)
.L_18:
        /*003c*/ 	.word	0x00000000
        /*0040*/ 	.short	0x0004
        /*0042*/ 	.short	0x0020
        /*0044*/ 	.byte	0x00, 0xf4, 0x21, 0x00


	//----- nvinfo : EIATTR_KPARAM_INFO
	.align		4
.L_19:
        /*0048*/ 	.byte	0x04, 0x17
        /*004a*/ 	.short	(.L_21 - .L_20)
.L_20:
        /*004c*/ 	.word	0x00000000
        /*0050*/ 	.short	0x0003
        /*0052*/ 	.short	0x0018
        /*0054*/ 	.byte	0x00, 0xf4, 0x21, 0x00


	//----- nvinfo : EIATTR_KPARAM_INFO
	.align		4
.L_21:
        /*0058*/ 	.byte	0x04, 0x17
        /*005a*/ 	.short	(.L_23 - .L_22)
.L_22:
        /*005c*/ 	.word	0x00000000
        /*0060*/ 	.short	0x0002
        /*0062*/ 	.short	0x0010
        /*0064*/ 	.byte	0x00, 0xf4, 0x21, 0x00


	//----- nvinfo : EIATTR_KPARAM_INFO
	.align		4
.L_23:
        /*0068*/ 	.byte	0x04, 0x17
        /*006a*/ 	.short	(.L_25 - .L_24)
.L_24:
        /*006c*/ 	.word	0x00000000
        /*0070*/ 	.short	0x0001
        /*0072*/ 	.short	0x0008
        /*0074*/ 	.byte	0x00, 0xf4, 0x21, 0x00


	//----- nvinfo : EIATTR_KPARAM_INFO
	.align		4
.L_25:
        /*0078*/ 	.byte	0x04, 0x17
        /*007a*/ 	.short	(.L_27 - .L_26)
.L_26:
        /*007c*/ 	.word	0x00000000
        /*0080*/ 	.short	0x0000
        /*0082*/ 	.short	0x0000
        /*0084*/ 	.byte	0x00, 0xf4, 0x21, 0x00


	//----- nvinfo : EIATTR_SPARSE_MMA_MASK
	.align		4
.L_27:
        /*0088*/ 	.byte	0x03, 0x50
        /*008a*/ 	.short	0x0000


	//----- nvinfo : EIATTR_MAXREG_COUNT
	.align		4
        /*008c*/ 	.byte	0x03, 0x1b
        /*008e*/ 	.short	0x00ff


	//----- nvinfo : EIATTR_EXIT_INSTR_OFFSETS
	.align		4
        /*0090*/ 	.byte	0x04, 0x1c
        /*0092*/ 	.short	(.L_29 - .L_28)


	//   ....[0]....
.L_28:
        /*0094*/ 	.word	0x000012f0


	//   ....[1]....
        /*0098*/ 	.word	0x00001390


	//----- nvinfo : EIATTR_REQNTID
	.align		4
.L_29:
        /*009c*/ 	.byte	0x04, 0x10
        /*009e*/ 	.short	(.L_31 - .L_30)
.L_30:
        /*00a0*/ 	.word	0x00000080
        /*00a4*/ 	.word	0x00000001
        /*00a8*/ 	.word	0x00000001


	//----- nvinfo : EIATTR_CBANK_PARAM_SIZE
	.align		4
.L_31:
        /*00ac*/ 	.byte	0x03, 0x19
        /*00ae*/ 	.short	0x0038


	//----- nvinfo : EIATTR_PARAM_CBANK
	.align		4
        /*00b0*/ 	.byte	0x04, 0x0a
        /*00b2*/ 	.short	(.L_33 - .L_32)
	.align		4
.L_32:
        /*00b4*/ 	.word	index@(.nv.constant0.triton_poi_fused__native_batch_norm_legit_no_training_relu_7)
        /*00b8*/ 	.short	0x0210
        /*00ba*/ 	.short	0x0038


	//----- nvinfo : EIATTR_SW_WAR
	.align		4
.L_33:
        /*00bc*/ 	.byte	0x04, 0x36
        /*00be*/ 	.short	(.L_35 - .L_34)
.L_34:
        /*00c0*/ 	.word	0x00000008
.L_35:


//--------------------- .nv.callgraph             --------------------------
	.section	.nv.callgraph,"",@"SHT_CUDA_CALLGRAPH"
	.align	4
	.sectionentsize	8
	.align		4
        /*0000*/ 	.word	0x00000000
	.align		4
        /*0004*/ 	.word	0xffffffff
	.align		4
        /*0008*/ 	.word	0x00000000
	.align		4
        /*000c*/ 	.word	0xfffffffe
	.align		4
        /*0010*/ 	.word	0x00000000
	.align		4
        /*0014*/ 	.word	0xfffffffd
	.align		4
        /*0018*/ 	.word	0x00000000
	.align		4
        /*001c*/ 	.word	0xfffffffc


//--------------------- .nv.constant4             --------------------------
	.section	.nv.constant4,"a",@progbits
	.align	8
	.align		8
.nv.constant4:
        /*0000*/ 	.dword	_$_str
	.align		8
        /*0008*/ 	.dword	_$_str_$_2


//--------------------- .text.triton_poi_fused__native_batch_norm_legit_no_training_relu_7 --------------------------
	.section	.text.triton_poi_fused__native_batch_norm_legit_no_training_relu_7,"ax",@progbits
	.sectionflags	@"SHF_BARRIERS=1"
	.align	128
        .global         triton_poi_fused__native_batch_norm_legit_no_training_relu_7
        .type           triton_poi_fused__native_batch_norm_legit_no_training_relu_7,@function
        .size           triton_poi_fused__native_batch_norm_legit_no_training_relu_7,(.L_x_1 - triton_poi_fused__native_batch_norm_legit_no_training_relu_7)
        .other          triton_poi_fused__native_batch_norm_legit_no_training_relu_7,@"STO_CUDA_ENTRY STV_DEFAULT"
triton_poi_fused__native_batch_norm_legit_no_training_relu_7:
.text.triton_poi_fused__native_batch_norm_legit_no_training_relu_7:
[----:B------:R-:W0:Y:S01]  /*0000*/  LDC R1, c[0x0][0x28] ;  /* 0x00000a00ff017b82 */ /* 0x000e220000000800 */
[----:B------:R-:W1:Y:S07]  /*0010*/  S2R R2, SR_TID.X ;  /* 0x0000000000027919 */ /* 0x000e6e0000002100 */
[----:B------:R-:W2:Y:S01]  /*0020*/  LDC.64 R20, c[0x0][0x218] ;  /* 0x00008600ff147b82 */ /* 0x000ea20000000a00 */
[----:B------:R-:W-:Y:S02]  /*0030*/  CS2R R8, SRZ ;  /* 0x0000000000087805 */ /* 0x000fe4000001ff00 */
[----:B------:R-:W-:Y:S01]  /*0040*/  CS2R R10, SRZ ;  /* 0x00000000000a7805 */ /* 0x000fe2000001ff00 */
[----:B------:R-:W3:Y:S01]  /*0050*/  S2R R3, SR_CTAID.Y ;  /* 0x0000000000037919 */ /* 0x000ee20000002600 */
[----:B------:R-:W-:Y:S01]  /*0060*/  ULDC.64 UR6, c[0x0][0x208] ;  /* 0x0000820000067ab9 */ /* 0x000fe20000000a00 */
[----:B------:R-:W4:Y:S02]  /*0070*/  S2R R0, SR_CTAID.X ;  /* 0x0000000000007919 */ /* 0x000f240000002500 */
[----:B------:R-:W5:Y:S08]  /*0080*/  LDC.64 R32, c[0x0][0x210] ;  /* 0x00008400ff207b82 */ /* 0x000f700000000a00 */
[----:B------:R-:W2:Y:S01]  /*0090*/  LDC.64 R28, c[0x0][0x220] ;  /* 0x00008800ff1c7b82 */ /* 0x000ea20000000a00 */
[----:B-1----:R-:W-:-:S02]  /*00a0*/  SHF.L.U32 R4, R2, 0x2, RZ ;  /* 0x0000000202047819 */ /* 0x002fc400000006ff */
[----:B---3--:R-:W-:Y:S02]  /*00b0*/  SHF.L.U32 R3, R3, 0xa, RZ ;  /* 0x0000000a03037819 */ /* 0x008fe400000006ff */
[----:B------:R-:W-:Y:S02]  /*00c0*/  LOP3.LUT R4, R4, 0x1fc, RZ, 0xc0, !PT ;  /* 0x000001fc04047812 */ /* 0x000fe400078ec0ff */
[----:B----4-:R-:W-:Y:S02]  /*00d0*/  ISETP.GE.AND P2, PT, R0, 0x3c1, PT ;  /* 0x000003c10000780c */ /* 0x010fe40003f46270 */
[----:B------:R-:W-:Y:S02]  /*00e0*/  LOP3.LUT R5, R3, R4, RZ, 0xfc, !PT ;  /* 0x0000000403057212 */ /* 0x000fe400078efcff */
[----:B------:R-:W-:Y:S02]  /*00f0*/  LOP3.LUT R12, R3, 0x200, R4, 0xfe, !PT ;  /* 0x00000200030c7812 */ /* 0x000fe400078efe04 */
[C---:B------:R-:W-:Y:S01]  /*0100*/  ISETP.GE.AND P1, PT, R5.reuse, 0x600, PT ;  /* 0x000006000500780c */ /* 0x040fe20003f26270 */
[C---:B------:R-:W-:Y:S01]  /*0110*/  IMAD.HI R6, R5.reuse, 0x2aaaaaab, RZ ;  /* 0x2aaaaaab05067827 */ /* 0x040fe200078e02ff */
[----:B------:R-:W-:-:S03]  /*0120*/  ISETP.LT.AND P0, PT, R5, 0x600, !P2 ;  /* 0x000006000500780c */ /* 0x000fc60005701270 */
[----:B------:R-:W-:Y:S01]  /*0130*/  IMAD.HI R13, R12, 0x2aaaaaab, RZ ;  /* 0x2aaaaaab0c0d7827 */ /* 0x000fe200078e02ff */
[----:B------:R-:W-:-:S04]  /*0140*/  SHF.R.U32.HI R7, RZ, 0x1f, R6 ;  /* 0x0000001fff077819 */ /* 0x000fc80000011606 */
[----:B------:R-:W-:Y:S02]  /*0150*/  LEA.HI.SX32 R6, R6, R7, 0x1a ;  /* 0x0000000706067211 */ /* 0x000fe400078fd2ff */
[----:B------:R-:W-:-:S03]  /*0160*/  SHF.R.U32.HI R14, RZ, 0x1f, R13 ;  /* 0x0000001fff0e7819 */ /* 0x000fc6000001160d */
[----:B------:R-:W-:Y:S01]  /*0170*/  IMAD R27, R6, -0x180, R5 ;  /* 0xfffffe80061b7824 */ /* 0x000fe200078e0205 */
[----:B------:R-:W-:Y:S02]  /*0180*/  CS2R R4, SRZ ;  /* 0x0000000000047805 */ /* 0x000fe4000001ff00 */
[----:B------:R-:W-:Y:S01]  /*0190*/  LEA.HI.SX32 R14, R13, R14, 0x1a ;  /* 0x0000000e0d0e7211 */ /* 0x000fe200078fd2ff */
[----:B------:R-:W-:Y:S02]  /*01a0*/  IMAD R7, R0, 0x180, R27 ;  /* 0x0000018000077824 */ /* 0x000fe400078e021b */
[----:B--2---:R-:W-:-:S04]  /*01b0*/  IMAD.WIDE R16, R27, 0x4, R20 ;  /* 0x000000041b107825 */ /* 0x004fc800078e0214 */
[----:B------:R-:W-:Y:S01]  /*01c0*/  IMAD R19, R6, 0x5a180, R7 ;  /* 0x0005a18006137824 */ /* 0x000fe200078e0207 */
[----:B------:R-:W-:Y:S01]  /*01d0*/  CS2R R6, SRZ ;  /* 0x0000000000067805 */ /* 0x000fe2000001ff00 */
[----:B------:R1:W2:Y:S02]  /*01e0*/  @!P1 LDG.E.EL.128 R8, desc[UR6][R16.64] ;  /* 0x0000000610089981 */ /* 0x0002a4000c2e1d00 */
[----:B-----5:R-:W-:-:S05]  /*01f0*/  IMAD.WIDE R18, R19, 0x4, R32 ;  /* 0x0000000413127825 */ /* 0x020fca00078e0220 */
[----:B------:R3:W2:Y:S01]  /*0200*/  @P0 LDG.E.EL.128 R4, desc[UR6][R18.64] ;  /* 0x0000000612040981 */ /* 0x0006a2000c2e1d00 */
[----:B------:R-:W-:Y:S01]  /*0210*/  IMAD R25, R14, -0x180, R12 ;  /* 0xfffffe800e197824 */ /* 0x000fe200078e020c */
[----:B------:R-:W-:-:S03]  /*0220*/  ISETP.GE.AND P0, PT, R12, 0x600, PT ;  /* 0x000006000c00780c */ /* 0x000fc60003f06270 */
[----:B------:R-:W-:Y:S01]  /*0230*/  IMAD R13, R14, 0x5a180, R25 ;  /* 0x0005a1800e0d7824 */ /* 0x000fe200078e0219 */
[----:B------:R-:W-:-:S03]  /*0240*/  ISETP.LT.AND P2, PT, R12, 0x600, !P2 ;  /* 0x000006000c00780c */ /* 0x000fc60005741270 */
[----:B------:R-:W-:Y:S01]  /*0250*/  IMAD R13, R0, 0x180, R13 ;  /* 0x00000180000d7824 */ /* 0x000fe200078e020d */
[----:B------:R-:W-:Y:S02]  /*0260*/  CS2R R14, SRZ ;  /* 0x00000000000e7805 */ /* 0x000fe4000001ff00 */
[----:B-1----:R-:W-:Y:S02]  /*0270*/  CS2R R16, SRZ ;  /* 0x0000000000107805 */ /* 0x002fe4000001ff00 */
[----:B---3--:R-:W-:Y:S01]  /*0280*/  CS2R R18, SRZ ;  /* 0x0000000000127805 */ /* 0x008fe2000001ff00 */
[----:B------:R-:W-:Y:S01]  /*0290*/  IMAD.WIDE R32, R13, 0x4, R32 ;  /* 0x000000040d207825 */ /* 0x000fe200078e0220 */
[----:B------:R-:W-:Y:S02]  /*02a0*/  CS2R R12, SRZ ;  /* 0x00000000000c7805 */ /* 0x000fe4000001ff00 */
[----:B------:R-:W-:Y:S01]  /*02b0*/  CS2R R22, SRZ ;  /* 0x0000000000167805 */ /* 0x000fe2000001ff00 */
[----:B------:R-:W-:Y:S01]  /*02c0*/  IMAD.WIDE R34, R25, 0x4, R20 ;  /* 0x0000000419227825 */ /* 0x000fe200078e0214 */
[----:B------:R-:W-:-:S02]  /*02d0*/  CS2R R20, SRZ ;  /* 0x0000000000147805 */ /* 0x000fc4000001ff00 */
[----:B------:R-:W3:Y:S01]  /*02e0*/  @P2 LDG.E.EL.128 R12, desc[UR6][R32.64] ;  /* 0x00000006200c2981 */ /* 0x000ee2000c2e1d00 */
[----:B0-----:R-:W-:-:S03]  /*02f0*/  IMAD.WIDE R30, R27, 0x4, R28 ;  /* 0x000000041b1e7825 */ /* 0x001fc600078e021c */
[----:B------:R-:W3:Y:S04]  /*0300*/  @!P0 LDG.E.EL.128 R16, desc[UR6][R34.64] ;  /* 0x0000000622108981 */ /* 0x000ee8000c2e1d00 */
[----:B------:R-:W4:Y:S01]  /*0310*/  @!P1 LDG.E.EL.128 R20, desc[UR6][R30.64] ;  /* 0x000000061e149981 */ /* 0x000f22000c2e1d00 */
[----:B------:R-:W-:-:S04]  /*0320*/  IMAD.WIDE R28, R25, 0x4, R28 ;  /* 0x00000004191c7825 */ /* 0x000fc800078e021c */
[----:B--2---:R-:W-:Y:S01]  /*0330*/  FADD R8, -R8, R4 ;  /* 0x0000000408087221 */ /* 0x004fe20000000100 */
[----:B------:R-:W-:Y:S01]  /*0340*/  FADD R9, -R9, R5 ;  /* 0x0000000509097221 */ /* 0x000fe20000000100 */
[----:B------:R-:W-:Y:S01]  /*0350*/  FADD R10, -R10, R6 ;  /* 0x000000060a0a7221 */ /* 0x000fe20000000100 */
[----:B------:R-:W-:Y:S01]  /*0360*/  FADD R11, -R11, R7 ;  /* 0x000000070b0b7221 */ /* 0x000fe20000000100 */
[----:B------:R-:W-:Y:S02]  /*0370*/  CS2R R4, SRZ ;  /* 0x0000000000047805 */ /* 0x000fe4000001ff00 */
[----:B------:R-:W-:-:S06]  /*0380*/  CS2R R6, SRZ ;  /* 0x0000000000067805 */ /* 0x000fcc000001ff00 */
[----:B------:R0:W2:Y:S01]  /*0390*/  @!P0 LDG.E.EL.128 R4, desc[UR6][R28.64] ;  /* 0x000000061c048981 */ /* 0x0000a2000c2e1d00 */
[----:B---3--:R-:W-:Y:S01]  /*03a0*/  FADD R24, -R16, R12 ;  /* 0x0000000c10187221 */ /* 0x008fe20000000100 */
[----:B----4-:R-:W-:Y:S01]  /*03b0*/  FADD R16, R20, 0.0010000000474974513054 ;  /* 0x3a83126f14107421 */ /* 0x010fe20000000000 */
[----:B------:R-:W-:-:S05]  /*03c0*/  FADD R21, R21, 0.0010000000474974513054 ;  /* 0x3a83126f15157421 */ /* 0x000fca0000000000 */
[----:B------:R-:W1:Y:S08]  /*03d0*/  MUFU.SQRT R16, R16 ;  /* 0x0000001000107308 */ /* 0x000e700000002000 */
[----:B------:R-:W3:Y:S01]  /*03e0*/  MUFU.SQRT R21, R21 ;  /* 0x0000001500157308 */ /* 0x000ee20000002000 */
[----:B------:R-:W-:Y:S01]  /*03f0*/  FADD R23, R23, 0.0010000000474974513054 ;  /* 0x3a83126f17177421 */ /* 0x000fe20000000000 */
[----:B------:R-:W-:Y:S01]  /*0400*/  FADD R17, -R17, R13 ;  /* 0x0000000d11117221 */ /* 0x000fe20000000100 */
[----:B------:R-:W-:Y:S01]  /*0410*/  HFMA2.MMA R13, -RZ, RZ, 1.625, 0 ;  /* 0x3e800000ff0d7435 */ /* 0x000fe200000001ff */
[----:B-1----:R-:W-:-:S04]  /*0420*/  FSETP.GT.AND P3, PT, R16, 8.50705917302346158658e+37, PT ;  /* 0x7e8000001000780b */ /* 0x002fc80003f64000 */
[----:B------:R-:W1:Y:S01]  /*0430*/  MUFU.SQRT R20, R23 ;  /* 0x0000001700147308 */ /* 0x000e620000002000 */
[C---:B------:R-:W-:Y:S02]  /*0440*/  FSETP.GEU.AND P4, PT, R16.reuse, 1.175494350822287508e-38, PT ;  /* 0x008000001000780b */ /* 0x040fe40003f8e000 */
[C---:B---3--:R-:W-:Y:S02]  /*0450*/  FSETP.GT.AND P5, PT, R21.reuse, 8.50705917302346158658e+37, PT ;  /* 0x7e8000001500780b */ /* 0x048fe40003fa4000 */
[----:B------:R-:W-:Y:S01]  /*0460*/  FSETP.GEU.AND P2, PT, R21, 1.175494350822287508e-38, PT ;  /* 0x008000001500780b */ /* 0x000fe20003f4e000 */
[----:B------:R-:W-:Y:S01]  /*0470*/  FADD R19, -R19, R15 ;  /* 0x0000000f13137221 */ /* 0x000fe20000000100 */
[C---:B------:R-:W-:Y:S02]  /*0480*/  FSEL R15, R13.reuse, 1, P3 ;  /* 0x3f8000000d0f7808 */ /* 0x040fe40001800000 */
[----:B------:R-:W-:Y:S01]  /*0490*/  @P3 FMUL R16, R16, 0.25 ;  /* 0x3e80000010103820 */ /* 0x000fe20000400000 */
[----:B------:R-:W-:Y:S01]  /*04a0*/  FADD R14, -R18, R14 ;  /* 0x0000000e120e7221 */ /* 0x000fe20000000100 */
[----:B------:R-:W-:-:S03]  /*04b0*/  FSEL R18, R13, 1, P5 ;  /* 0x3f8000000d127808 */ /* 0x000fc60002800000 */
[----:B------:R-:W-:Y:S01]  /*04c0*/  @!P4 FMUL R16, R16, 16777216 ;  /* 0x4b8000001010c820 */ /* 0x000fe20000400000 */
[----:B------:R-:W-:Y:S01]  /*04d0*/  @!P4 FMUL R15, R15, 16777216 ;  /* 0x4b8000000f0fc820 */ /* 0x000fe20000400000 */
[----:B-1----:R-:W-:Y:S01]  /*04e0*/  FSETP.GT.AND P4, PT, R20, 8.50705917302346158658e+37, PT ;  /* 0x7e8000001400780b */ /* 0x002fe20003f84000 */
[----:B------:R-:W-:Y:S01]  /*04f0*/  @P5 FMUL R21, R21, 0.25 ;  /* 0x3e80000015155820 */ /* 0x000fe20000400000 */
[----:B------:R-:W-:-:S03]  /*0500*/  @!P2 FMUL R18, R18, 16777216 ;  /* 0x4b8000001212a820 */ /* 0x000fc60000400000 */
[----:B------:R-:W-:Y:S01]  /*0510*/  @!P2 FMUL R21, R21, 16777216 ;  /* 0x4b8000001515a820 */ /* 0x000fe20000400000 */
[----:B------:R-:W-:Y:S01]  /*0520*/  FSETP.GEU.AND P2, PT, R20, 1.175494350822287508e-38, PT ;  /* 0x008000001400780b */ /* 0x000fe20003f4e000 */
[----:B------:R-:W1:Y:S01]  /*0530*/  MUFU.RCP R16, R16 ;  /* 0x0000001000107308 */ /* 0x000e620000001000 */
[----:B------:R-:W-:-:S05]  /*0540*/  FADD R22, R22, 0.0010000000474974513054 ;  /* 0x3a83126f16167421 */ /* 0x000fca0000000000 */
[----:B------:R-:W-:Y:S02]  /*0550*/  @P4 FMUL R20, R20, 0.25 ;  /* 0x3e80000014144820 */ /* 0x000fe40000400000 */
[----:B------:R-:W3:Y:S04]  /*0560*/  MUFU.RCP R21, R21 ;  /* 0x0000001500157308 */ /* 0x000ee80000001000 */
[----:B------:R-:W-:-:S04]  /*0570*/  @!P2 FMUL R20, R20, 16777216 ;  /* 0x4b8000001414a820 */ /* 0x000fc80000400000 */
[----:B------:R-:W4:Y:S01]  /*0580*/  MUFU.SQRT R12, R22 ;  /* 0x00000016000c7308 */ /* 0x000f220000002000 */
[----:B-1----:R-:W-:-:S07]  /*0590*/  FMUL R15, R16, R15 ;  /* 0x0000000f100f7220 */ /* 0x002fce0000400000 */
[----:B0-----:R-:W0:Y:S01]  /*05a0*/  MUFU.RCP R28, R20 ;  /* 0x00000014001c7308 */ /* 0x001e220000001000 */
[----:B---3--:R-:W-:Y:S01]  /*05b0*/  FMUL R16, R21, R18 ;  /* 0x0000001215107220 */ /* 0x008fe20000400000 */
[----:B------:R-:W-:Y:S02]  /*05c0*/  FSEL R21, R13, 1, P4 ;  /* 0x3f8000000d157808 */ /* 0x000fe40002000000 */
[----:B----4-:R-:W-:-:S03]  /*05d0*/  FSETP.GT.AND P3, PT, R12, 8.50705917302346158658e+37, PT ;  /* 0x7e8000000c00780b */ /* 0x010fc60003f64000 */
[----:B------:R-:W-:Y:S01]  /*05e0*/  @!P2 FMUL R21, R21, 16777216 ;  /* 0x4b8000001515a820 */ /* 0x000fe20000400000 */
[----:B------:R-:W-:-:S03]  /*05f0*/  FSETP.GEU.AND P5, PT, R12, 1.175494350822287508e-38, PT ;  /* 0x008000000c00780b */ /* 0x000fc60003fae000 */
[----:B0-----:R-:W-:Y:S01]  /*0600*/  FMUL R28, R28, R21 ;  /* 0x000000151c1c7220 */ /* 0x001fe20000400000 */
[----:B------:R-:W-:-:S05]  /*0610*/  FSEL R18, R13, 1, P3 ;  /* 0x3f8000000d127808 */ /* 0x000fca0001800000 */
[----:B------:R-:W-:Y:S01]  /*0620*/  @P3 FMUL R12, R12, 0.25 ;  /* 0x3e8000000c0c3820 */ /* 0x000fe20000400000 */
[----:B------:R-:W-:-:S03]  /*0630*/  P2R R26, PR, RZ, 0x2 ;  /* 0x00000002ff1a7803 */ /* 0x000fc60000000000 */
[----:B------:R-:W-:Y:S01]  /*0640*/  @!P5 FMUL R12, R12, 16777216 ;  /* 0x4b8000000c0cd820 */ /* 0x000fe20000400000 */
[----:B------:R-:W-:Y:S01]  /*0650*/  @!P5 FMUL R18, R18, 16777216 ;  /* 0x4b8000001212d820 */ /* 0x000fe20000400000 */
[----:B------:R-:W-:Y:S01]  /*0660*/  FMUL R16, R16, R9 ;  /* 0x0000000910107220 */ /* 0x000fe20000400000 */
[----:B------:R-:W-:Y:S01]  /*0670*/  FMUL R15, R15, R8 ;  /* 0x000000080f0f7220 */ /* 0x000fe20000400000 */
[----:B------:R-:W-:Y:S01]  /*0680*/  CS2R R8, SRZ ;  /* 0x0000000000087805 */ /* 0x000fe2000001ff00 */
[----:B--2---:R-:W-:Y:S01]  /*0690*/  FADD R4, R4, 0.0010000000474974513054 ;  /* 0x3a83126f04047421 */ /* 0x004fe20000000000 */
[----:B------:R-:W-:Y:S01]  /*06a0*/  FADD R5, R5, 0.0010000000474974513054 ;  /* 0x3a83126f05057421 */ /* 0x000fe20000000000 */
[----:B------:R-:W-:-:S04]  /*06b0*/  FADD R6, R6, 0.0010000000474974513054 ;  /* 0x3a83126f06067421 */ /* 0x000fc80000000000 */
[----:B------:R-:W0:Y:S01]  /*06c0*/  MUFU.SQRT R4, R4 ;  /* 0x0000000400047308 */ /* 0x000e220000002000 */
[----:B------:R-:W-:-:S07]  /*06d0*/  FADD R21, R7, 0.0010000000474974513054 ;  /* 0x3a83126f07157421 */ /* 0x000fce0000000000 */
[----:B------:R-:W1:Y:S08]  /*06e0*/  MUFU.SQRT R22, R5 ;  /* 0x0000000500167308 */ /* 0x000e700000002000 */
[----:B------:R-:W2:Y:S01]  /*06f0*/  MUFU.SQRT R29, R6 ;  /* 0x00000006001d7308 */ /* 0x000ea20000002000 */
[----:B0-----:R-:W-:-:S07]  /*0700*/  FSETP.GT.AND P3, PT, R4, 8.50705917302346158658e+37, PT ;  /* 0x7e8000000400780b */ /* 0x001fce0003f64000 */
[----:B------:R-:W0:Y:S01]  /*0710*/  MUFU.SQRT R20, R21 ;  /* 0x0000001500147308 */ /* 0x000e220000002000 */
[----:B-1----:R-:W-:Y:S02]  /*0720*/  FSETP.GT.AND P4, PT, R22, 8.50705917302346158658e+37, PT ;  /* 0x7e8000001600780b */ /* 0x002fe40003f84000 */
[----:B--2---:R-:W-:Y:S02]  /*0730*/  FSETP.GT.AND P6, PT, R29, 8.50705917302346158658e+37, PT ;  /* 0x7e8000001d00780b */ /* 0x004fe40003fc4000 */
[C---:B------:R-:W-:Y:S01]  /*0740*/  FSETP.GEU.AND P2, PT, R4.reuse, 1.175494350822287508e-38, PT ;  /* 0x008000000400780b */ /* 0x040fe20003f4e000 */
[----:B------:R-:W-:Y:S01]  /*0750*/  @P3 FMUL R4, R4, 0.25 ;  /* 0x3e80000004043820 */ /* 0x000fe20000400000 */
[----:B------:R-:W-:Y:S02]  /*0760*/  FSEL R23, R13, 1, P3 ;  /* 0x3f8000000d177808 */ /* 0x000fe40001800000 */
[----:B------:R-:W-:Y:S02]  /*0770*/  FSETP.GEU.AND P3, PT, R22, 1.175494350822287508e-38, PT ;  /* 0x008000001600780b */ /* 0x000fe40003f6e000 */
[----:B0-----:R-:W-:-:S03]  /*0780*/  FSETP.GT.AND P1, PT, R20, 8.50705917302346158658e+37, PT ;  /* 0x7e8000001400780b */ /* 0x001fc60003f24000 */
[----:B------:R-:W-:Y:S01]  /*0790*/  @P4 FMUL R22, R22, 0.25 ;  /* 0x3e80000016164820 */ /* 0x000fe20000400000 */
[----:B------:R-:W-:Y:S02]  /*07a0*/  FSEL R5, R13, 1, P4 ;  /* 0x3f8000000d057808 */ /* 0x000fe40002000000 */
[C---:B------:R-:W-:Y:S01]  /*07b0*/  FSETP.GEU.AND P4, PT, R29.reuse, 1.175494350822287508e-38, PT ;  /* 0x008000001d00780b */ /* 0x040fe20003f8e000 */
[----:B------:R-:W-:Y:S01]  /*07c0*/  @P6 FMUL R29, R29, 0.25 ;  /* 0x3e8000001d1d6820 */ /* 0x000fe20000400000 */
[C---:B------:R-:W-:Y:S02]  /*07d0*/  FSEL R6, R13.reuse, 1, P6 ;  /* 0x3f8000000d067808 */ /* 0x040fe40003000000 */
[----:B------:R-:W-:Y:S02]  /*07e0*/  FSEL R7, R13, 1, P1 ;  /* 0x3f8000000d077808 */ /* 0x000fe40000800000 */
[----:B------:R-:W0:Y:S01]  /*07f0*/  MUFU.RCP R13, R12 ;  /* 0x0000000c000d7308 */ /* 0x000e220000001000 */
[C---:B------:R-:W-:Y:S01]  /*0800*/  FSETP.GEU.AND P6, PT, R20.reuse, 1.175494350822287508e-38, PT ;  /* 0x008000001400780b */ /* 0x040fe20003fce000 */
[----:B------:R-:W-:Y:S01]  /*0810*/  @P1 FMUL R20, R20, 0.25 ;  /* 0x3e80000014141820 */ /* 0x000fe20000400000 */
[----:B------:R-:W-:Y:S01]  /*0820*/  @!P3 FMUL R22, R22, 16777216 ;  /* 0x4b8000001616b820 */ /* 0x000fe20000400000 */
[----:B------:R-:W-:-:S10]  /*0830*/  @!P2 FMUL R4, R4, 16777216 ;  /* 0x4b8000000404a820 */ /* 0x000fd40000400000 */
[----:B------:R-:W-:Y:S01]  /*0840*/  @!P6 FMUL R20, R20, 16777216 ;  /* 0x4b8000001414e820 */ /* 0x000fe20000400000 */
[----:B0-----:R-:W-:-:S03]  /*0850*/  FMUL R13, R13, R18 ;  /* 0x000000120d0d7220 */ /* 0x001fc60000400000 */
[----:B------:R0:W1:Y:S01]  /*0860*/  MUFU.RCP R18, R20 ;  /* 0x0000001400127308 */ /* 0x0000620000001000 */
[----:B------:R-:W-:Y:S01]  /*0870*/  FMUL R21, R13, R10 ;  /* 0x0000000a0d157220 */ /* 0x000fe20000400000 */
[----:B------:R-:W-:Y:S01]  /*0880*/  @!P4 FMUL R29, R29, 16777216 ;  /* 0x4b8000001d1dc820 */ /* 0x000fe20000400000 */
[----:B------:R-:W2:Y:S01]  /*0890*/  LDC.64 R12, c[0x0][0x228] ;  /* 0x00008a00ff0c7b82 */ /* 0x000ea20000000a00 */
[----:B0-----:R-:W-:-:S07]  /*08a0*/  FMUL R20, R28, R11 ;  /* 0x0000000b1c147220 */ /* 0x001fce0000400000 */
[----:B------:R-:W0:Y:S01]  /*08b0*/  LDC.64 R10, c[0x0][0x230] ;  /* 0x00008c00ff0a7b82 */ /* 0x000e220000000a00 */
[----:B------:R-:W-:Y:S08]  /*08c0*/  MUFU.RCP R22, R22 ;  /* 0x0000001600167308 */ /* 0x000ff00000001000 */
[----:B------:R-:W3:Y:S08]  /*08d0*/  MUFU.RCP R29, R29 ;  /* 0x0000001d001d7308 */ /* 0x000ef00000001000 */
[----:B------:R-:W4:Y:S01]  /*08e0*/  MUFU.RCP R4, R4 ;  /* 0x0000000400047308 */ /* 0x000f220000001000 */
[----:B------:R-:W-:Y:S01]  /*08f0*/  ISETP.NE.AND P1, PT, R26, RZ, PT ;  /* 0x000000ff1a00720c */ /* 0x000fe20003f25270 */
[----:B------:R-:W-:Y:S01]  /*0900*/  @!P6 FMUL R7, R7, 16777216 ;  /* 0x4b8000000707e820 */ /* 0x000fe20000400000 */
[----:B------:R-:W-:Y:S01]  /*0910*/  @!P4 FMUL R6, R6, 16777216 ;  /* 0x4b8000000606c820 */ /* 0x000fe20000400000 */
[----:B------:R-:W-:Y:S01]  /*0920*/  @!P3 FMUL R5, R5, 16777216 ;  /* 0x4b8000000505b820 */ /* 0x000fe20000400000 */
[----:B------:R-:W-:Y:S01]  /*0930*/  @!P2 FMUL R23, R23, 16777216 ;  /* 0x4b8000001717a820 */ /* 0x000fe20000400000 */
[----:B-1----:R-:W-:Y:S01]  /*0940*/  FMUL R18, R18, R7 ;  /* 0x0000000712127220 */ /* 0x002fe20000400000 */
[----:B---3--:R-:W-:Y:S01]  /*0950*/  FMUL R29, R29, R6 ;  /* 0x000000061d1d7220 */ /* 0x008fe20000400000 */
[----:B------:R-:W-:Y:S01]  /*0960*/  FMUL R26, R22, R5 ;  /* 0x00000005161a7220 */ /* 0x000fe20000400000 */
[----:B0-----:R-:W-:Y:S01]  /*0970*/  IMAD.WIDE R32, R27, 0x4, R10 ;  /* 0x000000041b207825 */ /* 0x001fe200078e020a */
[----:B------:R-:W-:-:S03]  /*0980*/  CS2R R6, SRZ ;  /* 0x0000000000067805 */ /* 0x000fc6000001ff00 */
[----:B------:R-:W-:Y:S01]  /*0990*/  IMAD.WIDE R30, R25, 0x4, R10 ;  /* 0x00000004191e7825 */ /* 0x000fe200078e020a */
[----:B------:R-:W-:-:S03]  /*09a0*/  CS2R R10, SRZ ;  /* 0x00000000000a7805 */ /* 0x000fc6000001ff00 */
[----:B----4-:R-:W-:Y:S01]  /*09b0*/  FMUL R23, R4, R23 ;  /* 0x0000001704177220 */ /* 0x010fe20000400000 */
[----:B------:R-:W-:Y:S01]  /*09c0*/  CS2R R4, SRZ ;  /* 0x0000000000047805 */ /* 0x000fe2000001ff00 */
[--C-:B--2---:R-:W-:Y:S01]  /*09d0*/  IMAD.WIDE R34, R27, 0x4, R12.reuse ;  /* 0x000000041b227825 */ /* 0x104fe200078e020c */
[----:B------:R-:W2:Y:S04]  /*09e0*/  @!P1 LDG.E.EL.128 R8, desc[UR6][R32.64] ;  /* 0x0000000620089981 */ /* 0x000ea8000c2e1d00 */
[----:B------:R-:W2:Y:S01]  /*09f0*/  @!P1 LDG.E.EL.128 R4, desc[UR6][R34.64] ;  /* 0x0000000622049981 */ /* 0x000ea2000c2e1d00 */
[----:B------:R-:W-:Y:S01]  /*0a00*/  FMUL R22, R18, R19 ;  /* 0x0000001312167220 */ /* 0x000fe20000400000 */
[----:B------:R-:W-:Y:S01]  /*0a10*/  FMUL R29, R29, R14 ;  /* 0x0000000e1d1d7220 */ /* 0x000fe20000400000 */
[----:B------:R-:W-:Y:S01]  /*0a20*/  IMAD.WIDE R18, R25, 0x4, R12 ;  /* 0x0000000419127825 */ /* 0x000fe200078e020c */
[----:B------:R-:W-:-:S03]  /*0a30*/  CS2R R12, SRZ ;  /* 0x00000000000c7805 */ /* 0x000fc6000001ff00 */
[----:B------:R-:W-:Y:S01]  /*0a40*/  FMUL R26, R26, R17 ;  /* 0x000000111a1a7220 */ /* 0x000fe20000400000 */
[----:B------:R-:W0:Y:S01]  /*0a50*/  S2UR UR5, SR_CgaCtaId ;  /* 0x00000000000579c3 */ /* 0x000e220000008800 */
[----:B------:R-:W-:Y:S01]  /*0a60*/  FMUL R23, R23, R24 ;  /* 0x0000001817177220 */ /* 0x000fe20000400000 */
[----:B------:R-:W-:Y:S01]  /*0a70*/  UMOV UR4, 0x400 ;  /* 0x0000040000047882 */ /* 0x000fe20000000000 */
[----:B------:R-:W-:Y:S01]  /*0a80*/  ISETP.GE.AND P6, PT, R0, 0x3c1, PT ;  /* 0x000003c10000780c */ /* 0x000fe20003fc6270 */
[----:B--2---:R-:W-:Y:S01]  /*0a90*/  FFMA R4, R15, R4, R8 ;  /* 0x000000040f047223 */ /* 0x004fe20000000008 */
[----:B------:R-:W-:Y:S01]  /*0aa0*/  CS2R R14, SRZ ;  /* 0x00000000000e7805 */ /* 0x000fe2000001ff00 */
[----:B------:R-:W-:Y:S01]  /*0ab0*/  FFMA R5, R16, R5, R9 ;  /* 0x0000000510057223 */ /* 0x000fe20000000009 */
[----:B------:R-:W-:-:S04]  /*0ac0*/  CS2R R16, SRZ ;  /* 0x0000000000107805 */ /* 0x000fc8000001ff00 */
[----:B------:R1:W2:Y:S02]  /*0ad0*/  @!P0 LDG.E.EL.128 R12, desc[UR6][R18.64] ;  /* 0x00000006120c8981 */ /* 0x0002a4000c2e1d00 */
[----:B-1----:R-:W-:-:S06]  /*0ae0*/  CS2R R18, SRZ ;  /* 0x0000000000127805 */ /* 0x002fcc000001ff00 */
[----:B------:R1:W2:Y:S01]  /*0af0*/  @!P0 LDG.E.EL.128 R16, desc[UR6][R30.64] ;  /* 0x000000061e108981 */ /* 0x0002a2000c2e1d00 */
[----:B------:R-:W-:Y:S01]  /*0b00*/  LOP3.LUT R8, R3, 0x7f, R2, 0xf8, !PT ;  /* 0x0000007f03087812 */ /* 0x000fe200078ef802 */
[----:B------:R-:W-:Y:S02]  /*0b10*/  FFMA R10, R21, R6, R10 ;  /* 0x00000006150a7223 */ /* 0x000fe4000000000a */
[----:B------:R-:W3:Y:S02]  /*0b20*/  S2R R6, SR_TID.X ;  /* 0x0000000000067919 */ /* 0x000ee40000002100 */
[----:B------:R-:W-:-:S05]  /*0b30*/  IMAD.HI R9, R8, 0x2aaaaaab, RZ ;  /* 0x2aaaaaab08097827 */ /* 0x000fca00078e02ff */
[----:B------:R-:W-:-:S04]  /*0b40*/  SHF.R.U32.HI R28, RZ, 0x1f, R9 ;  /* 0x0000001fff1c7819 */ /* 0x000fc80000011609 */
[----:B------:R-:W-:Y:S01]  /*0b50*/  LEA.HI.SX32 R9, R9, R28, 0x1a ;  /* 0x0000001c09097211 */ /* 0x000fe200078fd2ff */
[----:B------:R-:W-:Y:S01]  /*0b60*/  FFMA R11, R20, R7, R11 ;  /* 0x00000007140b7223 */ /* 0x000fe2000000000b */
[----:B------:R-:W-:-:S03]  /*0b70*/  LOP3.LUT R20, R2, 0x7f, RZ, 0xc0, !PT ;  /* 0x0000007f02147812 */ /* 0x000fc600078ec0ff */
[----:B------:R-:W-:-:S04]  /*0b80*/  IMAD R7, R9, -0x180, R8 ;  /* 0xfffffe8009077824 */ /* 0x000fc800078e0208 */
[----:B------:R-:W-:Y:S01]  /*0b90*/  IMAD R2, R7, 0x3c1, R0 ;  /* 0x000003c107027824 */ /* 0x000fe200078e0200 */
[----:B------:R-:W-:-:S03]  /*0ba0*/  LOP3.LUT R7, R3, 0x80, R20, 0xfe, !PT ;  /* 0x0000008003077812 */ /* 0x000fc600078efe14 */
[----:B------:R-:W-:Y:S02]  /*0bb0*/  IMAD R2, R9, 0xf0400, R2 ;  /* 0x000f040009027824 */ /* 0x000fe400078e0202 */
[----:B------:R-:W-:Y:S01]  /*0bc0*/  IMAD.HI R9, R7, 0x2aaaaaab, RZ ;  /* 0x2aaaaaab07097827 */ /* 0x000fe200078e02ff */
[----:B------:R-:W-:-:S04]  /*0bd0*/  FSETP.GEU.AND P1, PT, R4, RZ, PT ;  /* 0x000000ff0400720b */ /* 0x000fc80003f2e000 */
[----:B------:R-:W-:Y:S02]  /*0be0*/  SHF.R.U32.HI R24, RZ, 0x1f, R9 ;  /* 0x0000001fff187819 */ /* 0x000fe40000011609 */
[----:B-1----:R-:W-:Y:S02]  /*0bf0*/  FSEL R30, R4, RZ, P1 ;  /* 0x000000ff041e7208 */ /* 0x002fe40000800000 */
[----:B------:R-:W-:Y:S02]  /*0c00*/  LEA.HI.SX32 R24, R9, R24, 0x1a ;  /* 0x0000001809187211 */ /* 0x000fe400078fd2ff */
[----:B---3--:R-:W-:Y:S02]  /*0c10*/  SHF.L.U32 R9, R6, 0x2, RZ ;  /* 0x0000000206097819 */ /* 0x008fe400000006ff */
[----:B------:R-:W-:Y:S01]  /*0c20*/  FSETP.GEU.AND P1, PT, R5, RZ, PT ;  /* 0x000000ff0500720b */ /* 0x000fe20003f2e000 */
[----:B0-----:R-:W-:Y:S01]  /*0c30*/  UPRMT UR4, UR5, 0x654, UR4 ;  /* 0x0000065405047896 */ /* 0x001fe20008000004 */
[----:B------:R-:W-:-:S02]  /*0c40*/  LOP3.LUT R21, R9, 0x1fc, RZ, 0xc0, !PT ;  /* 0x000001fc09157812 */ /* 0x000fc400078ec0ff */
[----:B------:R-:W-:Y:S02]  /*0c50*/  FSEL R32, R5, RZ, P1 ;  /* 0x000000ff05207208 */ /* 0x000fe40000800000 */
[----:B------:R-:W-:Y:S01]  /*0c60*/  FSETP.GEU.AND P1, PT, R10, RZ, PT ;  /* 0x000000ff0a00720b */ /* 0x000fe20003f2e000 */
[----:B------:R-:W-:Y:S01]  /*0c70*/  IMAD R9, R24, -0x180, R7 ;  /* 0xfffffe8018097824 */ /* 0x000fe200078e0207 */
[----:B------:R-:W-:Y:S02]  /*0c80*/  ISETP.LT.AND P0, PT, R7, 0x600, !P6 ;  /* 0x000006000700780c */ /* 0x000fe40007701270 */
[----:B------:R-:W-:Y:S02]  /*0c90*/  LEA R7, R21, UR4, 0x3 ;  /* 0x0000000415077c11 */ /* 0x000fe4000f8e18ff */
[----:B------:R-:W-:Y:S02]  /*0ca0*/  FSEL R10, R10, RZ, P1 ;  /* 0x000000ff0a0a7208 */ /* 0x000fe40000800000 */
[C---:B------:R-:W-:Y:S01]  /*0cb0*/  FSETP.GEU.AND P1, PT, R11.reuse, RZ, PT ;  /* 0x000000ff0b00720b */ /* 0x040fe20003f2e000 */
[----:B------:R0:W-:Y:S04]  /*0cc0*/  STS [R7], R30 ;  /* 0x0000001e07007388 */ /* 0x0001e80000000800 */
[----:B------:R-:W-:Y:S01]  /*0cd0*/  STS [R7+0x8], R32 ;  /* 0x0000082007007388 */ /* 0x000fe20000000800 */
[----:B0-----:R-:W-:-:S03]  /*0ce0*/  FSEL R30, R11, RZ, P1 ;  /* 0x000000ff0b1e7208 */ /* 0x001fc60000800000 */
[----:B------:R0:W-:Y:S04]  /*0cf0*/  STS [R7+0x10], R10 ;  /* 0x0000100a07007388 */ /* 0x0001e80000000800 */
[----:B------:R1:W-:Y:S01]  /*0d00*/  STS [R7+0x18], R30 ;  /* 0x0000181e07007388 */ /* 0x0003e20000000800 */
[----:B------:R-:W-:Y:S01]  /*0d10*/  LOP3.LUT R5, R3, 0x100, R20, 0xfe, !PT ;  /* 0x0000010003057812 */ /* 0x000fe200078efe14 */
[----:B------:R-:W-:Y:S01]  /*0d20*/  IMAD R9, R9, 0x3c1, R0 ;  /* 0x000003c109097824 */ /* 0x000fe200078e0200 */
[----:B------:R-:W-:-:S03]  /*0d30*/  LOP3.LUT R3, R3, 0x180, R20, 0xfe, !PT ;  /* 0x0000018003037812 */ /* 0x000fc600078efe14 */
[----:B------:R-:W-:Y:S02]  /*0d40*/  IMAD R4, R24, 0xf0400, R9 ;  /* 0x000f040018047824 */ /* 0x000fe400078e0209 */
[----:B------:R-:W-:Y:S01]  /*0d50*/  IMAD.HI R24, R3, 0x2aaaaaab, RZ ;  /* 0x2aaaaaab03187827 */ /* 0x000fe200078e02ff */
[----:B------:R-:W-:Y:S02]  /*0d60*/  LOP3.LUT R6, R6, 0x7f, RZ, 0xc0, !PT ;  /* 0x0000007f06067812 */ /* 0x000fe400078ec0ff */
[----:B------:R-:W-:Y:S02]  /*0d70*/  LOP3.LUT R25, R20, 0x100, RZ, 0xfc, !PT ;  /* 0x0000010014197812 */ /* 0x000fe400078efcff */
[----:B------:R-:W-:Y:S02]  /*0d80*/  SHF.R.U32.HI R9, RZ, 0x1f, R24 ;  /* 0x0000001fff097819 */ /* 0x000fe40000011618 */
[----:B------:R-:W-:Y:S02]  /*0d90*/  LOP3.LUT R6, R6, 0x180, RZ, 0xfc, !PT ;  /* 0x0000018006067812 */ /* 0x000fe400078efcff */
[----:B------:R-:W-:-:S02]  /*0da0*/  LEA.HI.SX32 R24, R24, R9, 0x1a ;  /* 0x0000000918187211 */ /* 0x000fc400078fd2ff */
[----:B------:R-:W-:Y:S02]  /*0db0*/  LEA R25, R25, UR4, 0x3 ;  /* 0x0000000419197c11 */ /* 0x000fe4000f8e18ff */
[----:B------:R-:W-:Y:S01]  /*0dc0*/  LEA R9, R6, UR4, 0x3 ;  /* 0x0000000406097c11 */ /* 0x000fe2000f8e18ff */
[----:B------:R-:W-:-:S05]  /*0dd0*/  IMAD.HI R28, R5, 0x2aaaaaab, RZ ;  /* 0x2aaaaaab051c7827 */ /* 0x000fca00078e02ff */
[----:B------:R-:W-:-:S04]  /*0de0*/  SHF.R.U32.HI R11, RZ, 0x1f, R28 ;  /* 0x0000001fff0b7819 */ /* 0x000fc8000001161c */
[----:B------:R-:W-:Y:S02]  /*0df0*/  LEA.HI.SX32 R28, R28, R11, 0x1a ;  /* 0x0000000b1c1c7211 */ /* 0x000fe400078fd2ff */
[----:B0-----:R-:W0:Y:S08]  /*0e00*/  LDC.64 R10, c[0x0][0x238] ;  /* 0x00008e00ff0a7b82 */ /* 0x001e300000000a00 */
[----:B------:R-:W-:Y:S01]  /*0e10*/  BAR.SYNC.DEFER_BLOCKING 0x0 ;  /* 0x0000000000007b1d */ /* 0x000fe20000010000 */
[----:B--2---:R-:W-:Y:S01]  /*0e20*/  FFMA R12, R23, R12, R16 ;  /* 0x0000000c170c7223 */ /* 0x004fe20000000010 */
[----:B------:R-:W-:Y:S01]  /*0e30*/  FFMA R13, R26, R13, R17 ;  /* 0x0000000d1a0d7223 */ /* 0x000fe20000000011 */
[----:B------:R-:W-:Y:S01]  /*0e40*/  FFMA R14, R29, R14, R18 ;  /* 0x0000000e1d0e7223 */ /* 0x000fe20000000012 */
[----:B------:R-:W-:Y:S01]  /*0e50*/  FFMA R19, R22, R15, R19 ;  /* 0x0000000f16137223 */ /* 0x000fe20000000013 */
[----:B------:R-:W-:-:S02]  /*0e60*/  LOP3.LUT R15, R20, 0x80, RZ, 0xfc, !PT ;  /* 0x00000080140f7812 */ /* 0x000fc400078efcff */
[----:B------:R-:W-:Y:S02]  /*0e70*/  LEA R16, R20, UR4, 0x3 ;  /* 0x0000000414107c11 */ /* 0x000fe4000f8e18ff */
[----:B------:R-:W-:Y:S02]  /*0e80*/  LEA R15, R15, UR4, 0x3 ;  /* 0x000000040f0f7c11 */ /* 0x000fe4000f8e18ff */
[----:B------:R-:W-:Y:S01]  /*0e90*/  FSETP.GEU.AND P2, PT, R14, RZ, PT ;  /* 0x000000ff0e00720b */ /* 0x000fe20003f4e000 */
[----:B------:R-:W2:Y:S01]  /*0ea0*/  LDS R17, [R16] ;  /* 0x0000000010117984 */ /* 0x000ea20000000800 */
[----:B------:R-:W-:Y:S02]  /*0eb0*/  FSETP.GEU.AND P3, PT, R13, RZ, PT ;  /* 0x000000ff0d00720b */ /* 0x000fe40003f6e000 */
[----:B------:R-:W-:Y:S02]  /*0ec0*/  FSETP.GEU.AND P4, PT, R12, RZ, PT ;  /* 0x000000ff0c00720b */ /* 0x000fe40003f8e000 */
[----:B-1----:R-:W-:-:S02]  /*0ed0*/  FSEL R30, R14, RZ, P2 ;  /* 0x000000ff0e1e7208 */ /* 0x002fc40001000000 */
[----:B------:R-:W-:Y:S01]  /*0ee0*/  FSEL R26, R13, RZ, P3 ;  /* 0x000000ff0d1a7208 */ /* 0x000fe20001800000 */
[----:B------:R-:W1:Y:S01]  /*0ef0*/  LDS R14, [R15] ;  /* 0x000000000f0e7984 */ /* 0x000e620000000800 */
[----:B------:R-:W-:-:S03]  /*0f00*/  FSEL R6, R12, RZ, P4 ;  /* 0x000000ff0c067208 */ /* 0x000fc60002000000 */
[----:B------:R-:W3:Y:S04]  /*0f10*/  LDS R13, [R25] ;  /* 0x00000000190d7984 */ /* 0x000ee80000000800 */
[----:B------:R-:W4:Y:S01]  /*0f20*/  LDS R12, [R9] ;  /* 0x00000000090c7984 */ /* 0x000f220000000800 */
[----:B------:R-:W-:Y:S01]  /*0f30*/  BAR.SYNC.DEFER_BLOCKING 0x0 ;  /* 0x0000000000007b1d */ /* 0x000fe20000010000 */
[----:B------:R-:W-:-:S04]  /*0f40*/  FSETP.GEU.AND P1, PT, R19, RZ, PT ;  /* 0x000000ff1300720b */ /* 0x000fc80003f2e000 */
[----:B------:R-:W-:Y:S02]  /*0f50*/  FSEL R32, R19, RZ, P1 ;  /* 0x000000ff13207208 */ /* 0x000fe40000800000 */
[----:B------:R-:W-:Y:S01]  /*0f60*/  LOP3.LUT R18, R8, 0x300, RZ, 0xfc, !PT ;  /* 0x0000030008127812 */ /* 0x000fe200078efcff */
[----:B------:R5:W-:Y:S04]  /*0f70*/  STS [R7], R6 ;  /* 0x0000000607007388 */ /* 0x000be80000000800 */
[----:B------:R-:W-:Y:S04]  /*0f80*/  STS [R7+0x8], R26 ;  /* 0x0000081a07007388 */ /* 0x000fe80000000800 */
[----:B------:R-:W-:Y:S04]  /*0f90*/  STS [R7+0x10], R30 ;  /* 0x0000101e07007388 */ /* 0x000fe80000000800 */
[----:B------:R0:W-:Y:S01]  /*0fa0*/  STS [R7+0x18], R32 ;  /* 0x0000182007007388 */ /* 0x0001e20000000800 */
[----:B------:R-:W-:Y:S01]  /*0fb0*/  BAR.SYNC.DEFER_BLOCKING 0x0 ;  /* 0x0000000000007b1d */ /* 0x000fe20000010000 */
[----:B------:R-:W-:Y:S01]  /*0fc0*/  ISETP.LT.AND P1, PT, R5, 0x600, !P6 ;  /* 0x000006000500780c */ /* 0x000fe20007721270 */
[----:B------:R-:W-:-:S02]  /*0fd0*/  IMAD R5, R28, -0x180, R5 ;  /* 0xfffffe801c057824 */ /* 0x000fc400078e0205 */
[----:B------:R-:W-:Y:S01]  /*0fe0*/  IMAD.HI R23, R18, 0x2aaaaaab, RZ ;  /* 0x2aaaaaab12177827 */ /* 0x000fe200078e02ff */
[----:B------:R-:W-:-:S03]  /*0ff0*/  ISETP.LT.AND P2, PT, R8, 0x600, !P6 ;  /* 0x000006000800780c */ /* 0x000fc60007741270 */
[----:B------:R-:W-:Y:S01]  /*1000*/  IMAD R21, R5, 0x3c1, R0 ;  /* 0x000003c105157824 */ /* 0x000fe200078e0200 */
[----:B-----5:R-:W-:Y:S02]  /*1010*/  SHF.R.U32.HI R6, RZ, 0x1f, R23 ;  /* 0x0000001fff067819 */ /* 0x020fe40000011617 */
[C---:B------:R-:W-:Y:S02]  /*1020*/  LOP3.LUT R19, R8.reuse, 0x280, RZ, 0xfc, !PT ;  /* 0x0000028008137812 */ /* 0x040fe400078efcff */
[----:B------:R-:W-:Y:S02]  /*1030*/  LOP3.LUT R20, R8, 0x200, RZ, 0xfc, !PT ;  /* 0x0000020008147812 */ /* 0x000fe400078efcff */
[----:B------:R-:W-:Y:S01]  /*1040*/  LEA.HI.SX32 R23, R23, R6, 0x1a ;  /* 0x0000000617177211 */ /* 0x000fe200078fd2ff */
[----:B0-----:R-:W-:Y:S01]  /*1050*/  IMAD.WIDE R6, R2, 0x4, R10 ;  /* 0x0000000402067825 */ /* 0x001fe200078e020a */
[----:B------:R-:W0:Y:S04]  /*1060*/  LDS R16, [R16] ;  /* 0x0000000010107984 */ /* 0x000e280000000800 */
[----:B------:R-:W5:Y:S04]  /*1070*/  LDS R15, [R15] ;  /* 0x000000000f0f7984 */ /* 0x000f680000000800 */
[----:B------:R1:W0:Y:S01]  /*1080*/  LDS R5, [R25] ;  /* 0x0000000019057984 */ /* 0x0002220000000800 */
[----:B------:R-:W-:-:S04]  /*1090*/  IMAD.HI R22, R19, 0x2aaaaaab, RZ ;  /* 0x2aaaaaab13167827 */ /* 0x000fc800078e02ff */
[----:B------:R-:W-:Y:S01]  /*10a0*/  IMAD.HI R26, R20, 0x2aaaaaab, RZ ;  /* 0x2aaaaaab141a7827 */ /* 0x000fe200078e02ff */
[----:B--2---:R2:W-:Y:S01]  /*10b0*/  @P2 STG.E desc[UR6][R6.64], R17 ;  /* 0x0000001106002986 */ /* 0x0045e2000c101906 */
[----:B------:R-:W-:Y:S02]  /*10c0*/  SHF.R.U32.HI R27, RZ, 0x1f, R22 ;  /* 0x0000001fff1b7819 */ /* 0x000fe40000011616 */
[----:B------:R-:W-:Y:S01]  /*10d0*/  ISETP.LT.AND P2, PT, R3, 0x600, !P6 ;  /* 0x000006000300780c */ /* 0x000fe20007741270 */
[----:B------:R-:W-:Y:S01]  /*10e0*/  IMAD R3, R24, -0x180, R3 ;  /* 0xfffffe8018037824 */ /* 0x000fe200078e0203 */
[----:B------:R-:W-:Y:S02]  /*10f0*/  SHF.R.U32.HI R29, RZ, 0x1f, R26 ;  /* 0x0000001fff1d7819 */ /* 0x000fe4000001161a */
[----:B------:R-:W-:Y:S01]  /*1100*/  LEA.HI.SX32 R22, R22, R27, 0x1a ;  /* 0x0000001b16167211 */ /* 0x000fe200078fd2ff */
[----:B------:R-:W-:Y:S01]  /*1110*/  IMAD R31, R3, 0x3c1, R0 ;  /* 0x000003c1031f7824 */ /* 0x000fe200078e0200 */
[----:B------:R-:W-:Y:S01]  /*1120*/  LEA.HI.SX32 R27, R26, R29, 0x1a ;  /* 0x0000001d1a1b7211 */ /* 0x000fe200078fd2ff */
[----:B------:R-:W-:Y:S01]  /*1130*/  IMAD R3, R23, -0x180, R18 ;  /* 0xfffffe8017037824 */ /* 0x000fe200078e0212 */
[----:B------:R-:W-:Y:S01]  /*1140*/  ISETP.LT.AND P3, PT, R18, 0x600, !P6 ;  /* 0x000006001200780c */ /* 0x000fe20007761270 */
[----:B-1----:R-:W-:-:S02]  /*1150*/  IMAD R25, R22, -0x180, R19 ;  /* 0xfffffe8016197824 */ /* 0x002fc400078e0213 */
[----:B------:R-:W-:Y:S02]  /*1160*/  IMAD R29, R27, -0x180, R20 ;  /* 0xfffffe801b1d7824 */ /* 0x000fe400078e0214 */
[----:B------:R-:W-:Y:S02]  /*1170*/  IMAD R18, R3, 0x3c1, R0 ;  /* 0x000003c103127824 */ /* 0x000fe400078e0200 */
[----:B------:R-:W-:Y:S01]  /*1180*/  IMAD.WIDE R2, R4, 0x4, R10 ;  /* 0x0000000404027825 */ /* 0x000fe200078e020a */
[----:B------:R-:W-:Y:S02]  /*1190*/  LOP3.LUT R8, R8, 0x380, RZ, 0xfc, !PT ;  /* 0x0000038008087812 */ /* 0x000fe400078efcff */
[----:B------:R-:W-:Y:S01]  /*11a0*/  ISETP.LT.AND P5, PT, R20, 0x600, !P6 ;  /* 0x000006001400780c */ /* 0x000fe200077a1270 */
[--C-:B--2---:R-:W-:Y:S01]  /*11b0*/  IMAD R6, R29, 0x3c1, R0.reuse ;  /* 0x000003c11d067824 */ /* 0x104fe200078e0200 */
[----:B------:R-:W-:Y:S01]  /*11c0*/  ISETP.LT.AND P4, PT, R19, 0x600, !P6 ;  /* 0x000006001300780c */ /* 0x000fe20007781270 */
[----:B------:R-:W-:Y:S01]  /*11d0*/  IMAD R25, R25, 0x3c1, R0 ;  /* 0x000003c119197824 */ /* 0x000fe200078e0200 */
[----:B------:R1:W-:Y:S01]  /*11e0*/  @P0 STG.E desc[UR6][R2.64], R14 ;  /* 0x0000000e02000986 */ /* 0x0003e2000c101906 */
[----:B------:R-:W-:Y:S01]  /*11f0*/  IMAD R21, R28, 0xf0400, R21 ;  /* 0x000f04001c157824 */ /* 0x000fe200078e0215 */
[----:B------:R-:W-:Y:S01]  /*1200*/  ISETP.LT.AND P0, PT, R8, 0x600, !P6 ;  /* 0x000006000800780c */ /* 0x000fe20007701270 */
[----:B------:R-:W-:-:S02]  /*1210*/  IMAD R19, R24, 0xf0400, R31 ;  /* 0x000f040018137824 */ /* 0x000fc400078e021f */
[----:B------:R-:W-:Y:S02]  /*1220*/  IMAD R27, R27, 0xf0400, R6 ;  /* 0x000f04001b1b7824 */ /* 0x000fe400078e0206 */
[----:B------:R-:W-:Y:S02]  /*1230*/  IMAD R25, R22, 0xf0400, R25 ;  /* 0x000f040016197824 */ /* 0x000fe400078e0219 */
[----:B------:R-:W-:Y:S02]  /*1240*/  IMAD R17, R23, 0xf0400, R18 ;  /* 0x000f040017117824 */ /* 0x000fe400078e0212 */
[----:B------:R-:W-:-:S04]  /*1250*/  IMAD.WIDE R6, R21, 0x4, R10 ;  /* 0x0000000415067825 */ /* 0x000fc800078e020a */
[--C-:B------:R-:W-:Y:S01]  /*1260*/  IMAD.WIDE R22, R19, 0x4, R10.reuse ;  /* 0x0000000413167825 */ /* 0x100fe200078e020a */
[----:B---3--:R1:W-:Y:S03]  /*1270*/  @P1 STG.E desc[UR6][R6.64], R13 ;  /* 0x0000000d06001986 */ /* 0x0083e6000c101906 */
[--C-:B------:R-:W-:Y:S01]  /*1280*/  IMAD.WIDE R20, R27, 0x4, R10.reuse ;  /* 0x000000041b147825 */ /* 0x100fe200078e020a */
[----:B----4-:R1:W-:Y:S03]  /*1290*/  @P2 STG.E desc[UR6][R22.64], R12 ;  /* 0x0000000c16002986 */ /* 0x0103e6000c101906 */
[--C-:B------:R-:W-:Y:S01]  /*12a0*/  IMAD.WIDE R18, R25, 0x4, R10.reuse ;  /* 0x0000000419127825 */ /* 0x100fe200078e020a */
[----:B0-----:R1:W-:Y:S03]  /*12b0*/  @P5 STG.E desc[UR6][R20.64], R16 ;  /* 0x0000001014005986 */ /* 0x0013e6000c101906 */
[----:B------:R-:W-:Y:S01]  /*12c0*/  IMAD.WIDE R24, R17, 0x4, R10 ;  /* 0x0000000411187825 */ /* 0x000fe200078e020a */
[----:B-----5:R1:W-:Y:S04]  /*12d0*/  @P4 STG.E desc[UR6][R18.64], R15 ;  /* 0x0000000f12004986 */ /* 0x0203e8000c101906 */
[----:B------:R1:W-:Y:S01]  /*12e0*/  @P3 STG.E desc[UR6][R24.64], R5 ;  /* 0x0000000518003986 */ /* 0x0003e2000c101906 */
[----:B------:R-:W-:Y:S05]  /*12f0*/  @!P0 EXIT ;  /* 0x000000000000894d */ /* 0x000fea0003800000 */
[----:B------:R-:W0:Y:S01]  /*1300*/  LDS R9, [R9] ;  /* 0x0000000009097984 */ /* 0x000e220000000800 */
[----:B-1----:R-:W-:-:S05]  /*1310*/  IMAD.HI R2, R8, 0x2aaaaaab, RZ ;  /* 0x2aaaaaab08027827 */ /* 0x002fca00078e02ff */
[----:B------:R-:W-:-:S04]  /*1320*/  SHF.R.U32.HI R3, RZ, 0x1f, R2 ;  /* 0x0000001fff037819 */ /* 0x000fc80000011602 */
[----:B------:R-:W-:-:S05]  /*1330*/  LEA.HI.SX32 R3, R2, R3, 0x1a ;  /* 0x0000000302037211 */ /* 0x000fca00078fd2ff */
[----:B------:R-:W-:-:S04]  /*1340*/  IMAD R5, R3, -0x180, R8 ;  /* 0xfffffe8003057824 */ /* 0x000fc800078e0208 */
[----:B------:R-:W-:-:S04]  /*1350*/  IMAD R0, R5, 0x3c1, R0 ;  /* 0x000003c105007824 */ /* 0x000fc800078e0200 */
[----:B------:R-:W-:-:S04]  /*1360*/  IMAD R3, R3, 0xf0400, R0 ;  /* 0x000f040003037824 */ /* 0x000fc800078e0200 */
[----:B------:R-:W-:-:S05]  /*1370*/  IMAD.WIDE R10, R3, 0x4, R10 ;  /* 0x00000004030a7825 */ /* 0x000fca00078e020a */
[----:B0-----:R-:W-:Y:S01]  /*1380*/  STG.E desc[UR6][R10.64], R9 ;  /* 0x000000090a007986 */ /* 0x001fe2000c101906 */
[----:B------:R-:W-:Y:S05]  /*1390*/  EXIT ;  /* 0x000000000000794d */ /* 0x000fea0003800000 */
.L_x_0:
[----:B------:R-:W-:-:S00]  /*13a0*/  BRA `(.L_x_0) ;  /* 0xfffffffc00fc7947 */ /* 0x000fc0000383ffff */
[----:B------:R-:W-:-:S00]  /*13b0*/  NOP ;  /* 0x0000000000007918 */ /* 0x000fc00000000000 */
        /* <DEDUP_REMOVED lines=12> */
.L_x_1:


//--------------------- .nv.global.init           --------------------------
	.section	.nv.global.init,"aw",@progbits
.nv.global.init:
	.type		_$_str,@object
	.size		_$_str,(_$_str_$_2 - _$_str)
_$_str:
        /*0000*/ 	.byte	0x5f, 0x5f, 0x43, 0x55, 0x44, 0x41, 0x5f, 0x46, 0x54, 0x5a, 0x00
	.type		_$_str_$_2,@object
	.size		_$_str_$_2,(.L_1 - _$_str_$_2)
_$_str_$_2:
        /*000b*/ 	.byte	0x5f, 0x5f, 0x43, 0x55, 0x44, 0x41, 0x5f, 0x50, 0x52, 0x45, 0x43, 0x5f, 0x53, 0x51, 0x52, 0x54
        /*001b*/ 	.byte	0x00
.L_1:


//--------------------- .nv.shared.triton_poi_fused__native_batch_norm_legit_no_training_relu_7 --------------------------
	.section	.nv.shared.triton_poi_fused__native_batch_norm_legit_no_training_relu_7,"aw",@nobits
	.sectionflags	@""
	.align	16
	.zero		1024


//--------------------- .nv.constant0.triton_poi_fused__native_batch_norm_legit_no_training_relu_7 --------------------------
	.section	.nv.constant0.triton_poi_fused__native_batch_norm_legit_no_training_relu_7,"a",@progbits
	.sectionflags	@""
	.align	4
.nv.constant0.triton_poi_fused__native_batch_norm_legit_no_training_relu_7:
	.zero		584
